//
// Generated by NVIDIA NVVM Compiler
//
// Compiler Build ID: CL-36424714
// Cuda compilation tools, release 13.0, V13.0.88
// Based on NVVM 20.0.0
//

.version 9.0
.target sm_100
.address_size 64

	// .globl	_Z8sgemv_v3ILj2EEvPfS0_S0_ii

.visible .entry _Z8sgemv_v3ILj2EEvPfS0_S0_ii(
	.param .u64 .ptr .align 1 _Z8sgemv_v3ILj2EEvPfS0_S0_ii_param_0,
	.param .u64 .ptr .align 1 _Z8sgemv_v3ILj2EEvPfS0_S0_ii_param_1,
	.param .u64 .ptr .align 1 _Z8sgemv_v3ILj2EEvPfS0_S0_ii_param_2,
	.param .u32 _Z8sgemv_v3ILj2EEvPfS0_S0_ii_param_3,
	.param .u32 _Z8sgemv_v3ILj2EEvPfS0_S0_ii_param_4
)
{
	.reg .pred 	%p<7>;
	.reg .b32 	%r<24>;
	.reg .b32 	%f<12>;
	.reg .b64 	%rd<14>;

	ld.param.u64 	%rd1, [_Z8sgemv_v3ILj2EEvPfS0_S0_ii_param_0];
	ld.param.u64 	%rd2, [_Z8sgemv_v3ILj2EEvPfS0_S0_ii_param_1];
	ld.param.u64 	%rd3, [_Z8sgemv_v3ILj2EEvPfS0_S0_ii_param_2];
	ld.param.u32 	%r4, [_Z8sgemv_v3ILj2EEvPfS0_S0_ii_param_3];
	ld.param.u32 	%r3, [_Z8sgemv_v3ILj2EEvPfS0_S0_ii_param_4];
	mov.u32 	%r5, %ctaid.x;
	mov.u32 	%r1, %tid.x;
	mov.u32 	%r6, %tid.y;
	mov.u32 	%r7, %ntid.y;
	mul.lo.s32 	%r8, %r7, %r5;
	shl.b32 	%r9, %r8, 1;
	shl.b32 	%r10, %r6, 1;
	shr.u32 	%r11, %r1, 4;
	add.s32 	%r12, %r11, %r10;
	add.s32 	%r2, %r12, %r9;
	setp.ge.s32 	%p1, %r2, %r4;
	@%p1 bra 	$L__BB0_3;
	cvta.to.global.u64 	%rd4, %rd1;
	cvta.to.global.u64 	%rd5, %rd2;
	and.b32  	%r13, %r1, 15;
	mad.lo.s32 	%r14, %r3, %r2, %r13;
	mul.wide.s32 	%rd6, %r14, 4;
	add.s64 	%rd7, %rd4, %rd6;
	ld.global.nc.f32 	%f2, [%rd7];
	shl.b32 	%r15, %r1, 2;
	cvt.u64.u32 	%rd8, %r15;
	and.b64  	%rd9, %rd8, 60;
	add.s64 	%rd10, %rd5, %rd9;
	ld.global.nc.f32 	%f3, [%rd10];
	fma.rn.f32 	%f4, %f2, %f3, 0f00000000;
	mov.b32 	%r16, %f4;
	shfl.sync.down.b32	%r17|%p2, %r16, 8, 31, -1;
	mov.b32 	%f5, %r17;
	add.f32 	%f6, %f4, %f5;
	mov.b32 	%r18, %f6;
	shfl.sync.down.b32	%r19|%p3, %r18, 4, 31, -1;
	mov.b32 	%f7, %r19;
	add.f32 	%f8, %f6, %f7;
	mov.b32 	%r20, %f8;
	shfl.sync.down.b32	%r21|%p4, %r20, 2, 31, -1;
	mov.b32 	%f9, %r21;
	add.f32 	%f10, %f8, %f9;
	mov.b32 	%r22, %f10;
	shfl.sync.down.b32	%r23|%p5, %r22, 1, 31, -1;
	mov.b32 	%f11, %r23;
	add.f32 	%f1, %f10, %f11;
	setp.ne.s32 	%p6, %r13, 0;
	@%p6 bra 	$L__BB0_3;
	cvta.to.global.u64 	%rd11, %rd3;
	mul.wide.s32 	%rd12, %r2, 4;
	add.s64 	%rd13, %rd11, %rd12;
	st.global.f32 	[%rd13], %f1;
$L__BB0_3:
	ret;

}


// ===== COMPILED SASS (sm_100) =====

	.target	sm_100

	.elftype	@"ET_EXEC"


//--------------------- .note.nv.tkinfo           --------------------------
	.section	.note.nv.tkinfo,"",@"SHT_NOTE"
	.sectionflags	@"SHF_NOTE_NV_TKINFO"
	.tkinfo
        /*0018*/ 	.word	0x00000002
        /*0030*/ 	.string	""
        /*0030*/ 	.string	"ptxas"
        /*0030*/ 	.string	"Cuda compilation tools, release 13.0, V13.0.88"
        /*0030*/ 	.string	"Build cuda_13.0.r13.0/compiler.36424714_0"
        /*0030*/ 	.string	"-arch sm_100 -m 64 "



//--------------------- .note.nv.cuinfo           --------------------------
	.section	.note.nv.cuinfo,"",@"SHT_NOTE"
	.sectionflags	@"SHF_NOTE_NV_CUINFO"
        /*0018*/ 	.short	0x0002
        /*001a*/ 	.short	0x0064
        /*001c*/ 	.short	0x0082
	.zero		2


//--------------------- .nv.info                  --------------------------
	.section	.nv.info,"",@"SHT_CUDA_INFO"
	.align	4


	//----- nvinfo : EIATTR_REGCOUNT
	.align		4
        /*0000*/ 	.byte	0x04, 0x2f
        /*0002*/ 	.short	(.L_1 - .L_0)
	.align		4
.L_0:
        /*0004*/ 	.word	index@(_Z8sgemv_v3ILj2EEvPfS0_S0_ii)
        /*0008*/ 	.word	0x0000000e


	//----- nvinfo : EIATTR_FRAME_SIZE
	.align		4
.L_1:
        /*000c*/ 	.byte	0x04, 0x11
        /*000e*/ 	.short	(.L_3 - .L_2)
	.align		4
.L_2:
        /*0010*/ 	.word	index@(_Z8sgemv_v3ILj2EEvPfS0_S0_ii)
        /*0014*/ 	.word	0x00000000


	//----- nvinfo : EIATTR_MIN_STACK_SIZE
	.align		4
.L_3:
        /*0018*/ 	.byte	0x04, 0x12
        /*001a*/ 	.short	(.L_5 - .L_4)
	.align		4
.L_4:
        /*001c*/ 	.word	index@(_Z8sgemv_v3ILj2EEvPfS0_S0_ii)
        /*0020*/ 	.word	0x00000000
.L_5:


//--------------------- .nv.compat                --------------------------
	.section	.nv.compat,"",@"SHT_CUDA_COMPAT_INFO"
	.align	4
        /*0000*/ 	.byte	0x02, 0x09, 0x00, 0x00, 0x02, 0x02, 0x01, 0x00, 0x02, 0x05, 0x05, 0x00, 0x03, 0x07, 0x01, 0x01
        /*0010*/ 	.byte	0x02, 0x03, 0x00, 0x00, 0x02, 0x06, 0x01, 0x00, 0x04, 0x0b, 0x08, 0x00, 0x09, 0x00, 0x00, 0x00
        /*0020*/ 	.byte	0x00, 0x00, 0x00, 0x00


//--------------------- .nv.info._Z8sgemv_v3ILj2EEvPfS0_S0_ii --------------------------
	.section	.nv.info._Z8sgemv_v3ILj2EEvPfS0_S0_ii,"",@"SHT_CUDA_INFO"
	.sectionflags	@""
	.align	4


	//----- nvinfo : EIATTR_CUDA_API_VERSION
	.align		4
        /*0000*/ 	.byte	0x04, 0x37
        /*0002*/ 	.short	(.L_7 - .L_6)
.L_6:
        /*0004*/ 	.word	0x00000082


	//----- nvinfo : EIATTR_KPARAM_INFO
	.align		4
.L_7:
        /*0008*/ 	.byte	0x04, 0x17
        /*000a*/ 	.short	(.L_9 - .L_8)
.L_8:
        /*000c*/ 	.word	0x00000000
        /*0010*/ 	.short	0x0004
        /*0012*/ 	.short	0x001c
        /*0014*/ 	.byte	0x00, 0xf0, 0x11, 0x00


	//----- nvinfo : EIATTR_KPARAM_INFO
	.align		4
.L_9:
        /*0018*/ 	.byte	0x04, 0x17
        /*001a*/ 	.short	(.L_11 - .L_10)
.L_10:
        /*001c*/ 	.word	0x00000000
        /*0020*/ 	.short	0x0003
        /*0022*/ 	.short	0x0018
        /*0024*/ 	.byte	0x00, 0xf0, 0x11, 0x00


	//----- nvinfo : EIATTR_KPARAM_INFO
	.align		4
.L_11:
        /*0028*/ 	.byte	0x04, 0x17
        /*002a*/ 	.short	(.L_13 - .L_12)
.L_12:
        /*002c*/ 	.word	0x00000000
        /*0030*/ 	.short	0x0002
        /*0032*/ 	.short	0x0010
        /*0034*/ 	.byte	0x00, 0xf5, 0x21, 0x00


	//----- nvinfo : EIATTR_KPARAM_INFO
	.align		4
.L_13:
        /*0038*/ 	.byte	0x04, 0x17
        /*003a*/ 	.short	(.L_15 - .L_14)
.L_14:
        /*003c*/ 	.word	0x00000000
        /*0040*/ 	.short	0x0001
        /*0042*/ 	.short	0x0008
        /*0044*/ 	.byte	0x00, 0xf5, 0x21, 0x00


	//----- nvinfo : EIATTR_KPARAM_INFO
	.align		4
.L_15:
        /*0048*/ 	.byte	0x04, 0x17
        /*004a*/ 	.short	(.L_17 - .L_16)
.L_16:
        /*004c*/ 	.word	0x00000000
        /*0050*/ 	.short	0x0000
        /*0052*/ 	.short	0x0000
        /*0054*/ 	.byte	0x00, 0xf5, 0x21, 0x00


	//----- nvinfo : EIATTR_SPARSE_MMA_MASK
	.align		4
.L_17:
        /*0058*/ 	.byte	0x03, 0x50
        /*005a*/ 	.short	0x0000


	//----- nvinfo : EIATTR_MAXREG_COUNT
	.align		4
        /*005c*/ 	.byte	0x03, 0x1b
        /*005e*/ 	.short	0x00ff


	//----- nvinfo : EIATTR_MERCURY_ISA_VERSION
	.align		4
        /*0060*/ 	.byte	0x03, 0x5f
        /*0062*/ 	.short	0x0101


	//----- nvinfo : EIATTR_COOP_GROUP_MASK_REGIDS
	.align		4
        /*0064*/ 	.byte	0x04, 0x29
        /*0066*/ 	.short	(.L_19 - .L_18)


	//   ....[0]....
.L_18:
        /*0068*/ 	.word	0xffffffff


	//   ....[1]....
        /*006c*/ 	.word	0xffffffff


	//   ....[2]....
        /*0070*/ 	.word	0xffffffff


	//   ....[3]....
        /*0074*/ 	.word	0xffffffff


	//----- nvinfo : EIATTR_COOP_GROUP_INSTR_OFFSETS
	.align		4
.L_19:
        /*0078*/ 	.byte	0x04, 0x28
        /*007a*/ 	.short	(.L_21 - .L_20)


	//   ....[0]....
.L_20:
        /*007c*/ 	.word	0x000001a0


	//   ....[1]....
        /*0080*/ 	.word	0x000001c0


	//   ....[2]....
        /*0084*/ 	.word	0x000001e0


	//   ....[3]....
        /*0088*/ 	.word	0x00000200


	//----- nvinfo : EIATTR_VRC_CTA_INIT_COUNT
	.align		4
.L_21:
        /*008c*/ 	.byte	0x02, 0x4a
	.zero		1
	.zero		1


	//----- nvinfo : EIATTR_EXIT_INSTR_OFFSETS
	.align		4
        /*0090*/ 	.byte	0x04, 0x1c
        /*0092*/ 	.short	(.L_23 - .L_22)


	//   ....[0]....
.L_22:
        /*0094*/ 	.word	0x000000b0


	//   ....[1]....
        /*0098*/ 	.word	0x00000210


	//   ....[2]....
        /*009c*/ 	.word	0x00000260


	//----- nvinfo : EIATTR_CBANK_PARAM_SIZE
	.align		4
.L_23:
        /*00a0*/ 	.byte	0x03, 0x19
        /*00a2*/ 	.short	0x0020


	//----- nvinfo : EIATTR_PARAM_CBANK
	.align		4
        /*00a4*/ 	.byte	0x04, 0x0a
        /*00a6*/ 	.short	(.L_25 - .L_24)
	.align		4
.L_24:
        /*00a8*/ 	.word	index@(.nv.constant0._Z8sgemv_v3ILj2EEvPfS0_S0_ii)
        /*00ac*/ 	.short	0x0380
        /*00ae*/ 	.short	0x0020


	//----- nvinfo : EIATTR_SW_WAR
	.align		4
.L_25:
        /*00b0*/ 	.byte	0x04, 0x36
        /*00b2*/ 	.short	(.L_27 - .L_26)
.L_26:
        /*00b4*/ 	.word	0x00000008
.L_27:


//--------------------- .nv.callgraph             --------------------------
	.section	.nv.callgraph,"",@"SHT_CUDA_CALLGRAPH"
	.align	4
	.sectionentsize	8
	.align		4
        /*0000*/ 	.word	0x00000000
	.align		4
        /*0004*/ 	.word	0xffffffff
	.align		4
        /*0008*/ 	.word	0x00000000
	.align		4
        /*000c*/ 	.word	0xfffffffe
	.align		4
        /*0010*/ 	.word	0x00000000
	.align		4
        /*0014*/ 	.word	0xfffffffd
	.align		4
        /*0018*/ 	.word	0x00000000
	.align		4
        /*001c*/ 	.word	0xfffffffc


//--------------------- .text._Z8sgemv_v3ILj2EEvPfS0_S0_ii --------------------------
	.section	.text._Z8sgemv_v3ILj2EEvPfS0_S0_ii,"ax",@progbits
	.align	128
        .global         _Z8sgemv_v3ILj2EEvPfS0_S0_ii
        .type           _Z8sgemv_v3ILj2EEvPfS0_S0_ii,@function
        .size           _Z8sgemv_v3ILj2EEvPfS0_S0_ii,(.L_x_1 - _Z8sgemv_v3ILj2EEvPfS0_S0_ii)
        .other          _Z8sgemv_v3ILj2EEvPfS0_S0_ii,@"STO_CUDA_ENTRY STV_DEFAULT"
_Z8sgemv_v3ILj2EEvPfS0_S0_ii:
.text._Z8sgemv_v3ILj2EEvPfS0_S0_ii:
[----:B------:R-:W-:Y:S01]  /*0000*/  LDC R1, c[0x0][0x37c] ;  /* 0x0000df00ff017b82 */ /* 0x000fe20000000800 */
[----:B------:R-:W0:Y:S07]  /*0010*/  S2R R2, SR_TID.Y ;  /* 0x0000000000027919 */ /* 0x000e2e0000002200 */
[----:B------:R-:W1:Y:S01]  /*0020*/  S2UR UR4, SR_CTAID.X ;  /* 0x00000000000479c3 */ /* 0x000e620000002500 */
[----:B------:R-:W2:Y:S01]  /*0030*/  LDCU UR5, c[0x0][0x398] ;  /* 0x00007300ff0577ac */ /* 0x000ea20008000800 */
[----:B------:R-:W3:Y:S06]  /*0040*/  S2R R5, SR_TID.X ;  /* 0x0000000000057919 */ /* 0x000eec0000002100 */
[----:B------:R-:W1:Y:S01]  /*0050*/  LDC R0, c[0x0][0x364] ;  /* 0x0000d900ff007b82 */ /* 0x000e620000000800 */
[----:B0-----:R-:W-:Y:S01]  /*0060*/  SHF.L.U32 R2, R2, 0x1, RZ ;  /* 0x0000000102027819 */ /* 0x001fe200000006ff */
[----:B-1----:R-:W-:-:S03]  /*0070*/  IMAD R0, R0, UR4, RZ ;  /* 0x0000000400007c24 */ /* 0x002fc6000f8e02ff */
[----:B---3--:R-:W-:-:S04]  /*0080*/  LEA.HI R3, R5, R2, RZ, 0x1c ;  /* 0x0000000205037211 */ /* 0x008fc800078fe0ff */
[----:B------:R-:W-:-:S04]  /*0090*/  LEA R7, R0, R3, 0x1 ;  /* 0x0000000300077211 */ /* 0x000fc800078e08ff */
[----:B--2---:R-:W-:-:S13]  /*00a0*/  ISETP.GE.AND P0, PT, R7, UR5, PT ;  /* 0x0000000507007c0c */ /* 0x004fda000bf06270 */
[----:B------:R-:W-:Y:S05]  /*00b0*/  @P0 EXIT ;  /* 0x000000000000094d */ /* 0x000fea0003800000 */
[----:B------:R-:W0:Y:S01]  /*00c0*/  LDC.64 R2, c[0x0][0x380] ;  /* 0x0000e000ff027b82 */ /* 0x000e220000000a00 */
[----:B------:R-:W1:Y:S01]  /*00d0*/  LDCU UR6, c[0x0][0x39c] ;  /* 0x00007380ff0677ac */ /* 0x000e620008000800 */
[C---:B------:R-:W-:Y:S02]  /*00e0*/  SHF.L.U32 R4, R5.reuse, 0x2, RZ ;  /* 0x0000000205047819 */ /* 0x040fe400000006ff */
[----:B------:R-:W-:Y:S01]  /*00f0*/  LOP3.LUT P0, R0, R5, 0xf, RZ, 0xc0, !PT ;  /* 0x0000000f05007812 */ /* 0x000fe2000780c0ff */
[----:B------:R-:W2:Y:S01]  /*0100*/  LDCU.64 UR8, c[0x0][0x388] ;  /* 0x00007100ff0877ac */ /* 0x000ea20008000a00 */
[----:B------:R-:W-:Y:S01]  /*0110*/  LOP3.LUT R4, R4, 0x3c, RZ, 0xc0, !PT ;  /* 0x0000003c04047812 */ /* 0x000fe200078ec0ff */
[----:B------:R-:W3:Y:S02]  /*0120*/  LDCU.64 UR4, c[0x0][0x358] ;  /* 0x00006b00ff0477ac */ /* 0x000ee40008000a00 */
[----:B-1----:R-:W-:Y:S01]  /*0130*/  IMAD R5, R7, UR6, R0 ;  /* 0x0000000607057c24 */ /* 0x002fe2000f8e0200 */
[----:B--2---:R-:W-:-:S03]  /*0140*/  IADD3 R4, P1, PT, R4, UR8, RZ ;  /* 0x0000000804047c10 */ /* 0x004fc6000ff3e0ff */
[----:B0-----:R-:W-:Y:S01]  /*0150*/  IMAD.WIDE R2, R5, 0x4, R2 ;  /* 0x0000000405027825 */ /* 0x001fe200078e0202 */
[----:B------:R-:W-:-:S04]  /*0160*/  IADD3.X R5, PT, PT, RZ, UR9, RZ, P1, !PT ;  /* 0x00000009ff057c10 */ /* 0x000fc80008ffe4ff */
[----:B---3--:R-:W2:Y:S04]  /*0170*/  LDG.E.CONSTANT R0, desc[UR4][R2.64] ;  /* 0x0000000402007981 */ /* 0x008ea8000c1e9900 */
[----:B------:R-:W2:Y:S02]  /*0180*/  LDG.E.CONSTANT R5, desc[UR4][R4.64] ;  /* 0x0000000404057981 */ /* 0x000ea4000c1e9900 */
[----:B--2---:R-:W-:-:S05]  /*0190*/  FFMA R0, R0, R5, RZ ;  /* 0x0000000500007223 */ /* 0x004fca00000000ff */
[----:B------:R-:W0:Y:S02]  /*01a0*/  SHFL.DOWN PT, R9, R0, 0x8, 0x1f ;  /* 0x09001f0000097f89 */ /* 0x000e2400000e0000 */
[----:B0-----:R-:W-:-:S05]  /*01b0*/  FADD R9, R0, R9 ;  /* 0x0000000900097221 */ /* 0x001fca0000000000 */
[----:B------:R-:W0:Y:S02]  /*01c0*/  SHFL.DOWN PT, R6, R9, 0x4, 0x1f ;  /* 0x08801f0009067f89 */ /* 0x000e2400000e0000 */
[----:B0-----:R-:W-:-:S05]  /*01d0*/  FADD R6, R9, R6 ;  /* 0x0000000609067221 */ /* 0x001fca0000000000 */
[----:B------:R-:W0:Y:S02]  /*01e0*/  SHFL.DOWN PT, R11, R6, 0x2, 0x1f ;  /* 0x08401f00060b7f89 */ /* 0x000e2400000e0000 */
[----:B0-----:R-:W-:-:S05]  /*01f0*/  FADD R11, R6, R11 ;  /* 0x0000000b060b7221 */ /* 0x001fca0000000000 */
[----:B------:R0:W1:Y:S01]  /*0200*/  SHFL.DOWN PT, R8, R11, 0x1, 0x1f ;  /* 0x08201f000b087f89 */ /* 0x00006200000e0000 */
[----:B------:R-:W-:Y:S05]  /*0210*/  @P0 EXIT ;  /* 0x000000000000094d */ /* 0x000fea0003800000 */
[----:B------:R-:W2:Y:S01]  /*0220*/  LDC.64 R2, c[0x0][0x390] ;  /* 0x0000e400ff027b82 */ /* 0x000ea20000000a00 */
[----:B01----:R-:W-:Y:S01]  /*0230*/  FADD R11, R11, R8 ;  /* 0x000000080b0b7221 */ /* 0x003fe20000000000 */
[----:B--2---:R-:W-:-:S05]  /*0240*/  IMAD.WIDE R2, R7, 0x4, R2 ;  /* 0x0000000407027825 */ /* 0x004fca00078e0202 */
[----:B------:R-:W-:Y:S01]  /*0250*/  STG.E desc[UR4][R2.64], R11 ;  /* 0x0000000b02007986 */ /* 0x000fe2000c101904 */
[----:B------:R-:W-:Y:S05]  /*0260*/  EXIT ;  /* 0x000000000000794d */ /* 0x000fea0003800000 */
.L_x_0:
[----:B------:R-:W-:-:S00]  /*0270*/  BRA `(.L_x_0) ;  /* 0xfffffffc00fc7947 */ /* 0x000fc0000383ffff */
[----:B------:R-:W-:-:S00]  /*0280*/  NOP ;  /* 0x0000000000007918 */ /* 0x000fc00000000000 */
[----:B------:R-:W-:-:S00]  /*0290*/  NOP ;  /* 0x0000000000007918 */ /* 0x000fc00000000000 */
[----:B------:R-:W-:-:S00]  /*02a0*/  NOP ;  /* 0x0000000000007918 */ /* 0x000fc00000000000 */
[----:B------:R-:W-:-:S00]  /*02b0*/  NOP ;  /* 0x0000000000007918 */ /* 0x000fc00000000000 */
[----:B------:R-:W-:-:S00]  /*02c0*/  NOP ;  /* 0x0000000000007918 */ /* 0x000fc00000000000 */
[----:B------:R-:W-:-:S00]  /*02d0*/  NOP ;  /* 0x0000000000007918 */ /* 0x000fc00000000000 */
[----:B------:R-:W-:-:S00]  /*02e0*/  NOP ;  /* 0x0000000000007918 */ /* 0x000fc00000000000 */
[----:B------:R-:W-:-:S00]  /*02f0*/  NOP ;  /* 0x0000000000007918 */ /* 0x000fc00000000000 */
.L_x_1:


//--------------------- .nv.shared.reserved.0     --------------------------
	.section	.nv.shared.reserved.0,"aw",@nobits
	.weak		__nv_reservedSMEM_offset_0_alias
	.size		__nv_reservedSMEM_offset_0_alias, 0, 64
	.other		__nv_reservedSMEM_offset_0_alias,@"STO_CUDA_RESERVED_SHARED STV_DEFAULT"
__nv_reservedSMEM_offset_0_alias:
	.zero		0
	.zero		64


//--------------------- .nv.constant0._Z8sgemv_v3ILj2EEvPfS0_S0_ii --------------------------
	.section	.nv.constant0._Z8sgemv_v3ILj2EEvPfS0_S0_ii,"a",@progbits
	.sectionflags	@""
	.align	4
.nv.constant0._Z8sgemv_v3ILj2EEvPfS0_S0_ii:
	.zero		928


//--------------------- SYMBOLS --------------------------

	.type		.nv.reservedSmem.offset0,@object
	.size		.nv.reservedSmem.offset0,0x4
